	.headerflags	@"EF_CUDA_TEXMODE_UNIFIED EF_CUDA_64BIT_ADDRESS EF_CUDA_ACCELERATORS EF_CUDA_SM90 EF_CUDA_VIRTUAL_SM(EF_CUDA_SM90)"
	.elftype	@"ET_EXEC"


//--------------------- .nv.info                  --------------------------
	.section	.nv.info,"",@"SHT_CUDA_INFO"
	.align	4


	//----- nvinfo : EIATTR_REGCOUNT
	.align		4
        /*0000*/ 	.byte	0x04, 0x2f
        /*0002*/ 	.short	(.L_3 - .L_2)
	.align		4
.L_2:
        /*0004*/ 	.word	index@(triton_poi_fused_add_div_sqrt_18)
        /*0008*/ 	.word	0x00000020


	//----- nvinfo : EIATTR_MIN_STACK_SIZE
	.align		4
.L_3:
        /*000c*/ 	.byte	0x04, 0x12
        /*000e*/ 	.short	(.L_5 - .L_4)
	.align		4
.L_4:
        /*0010*/ 	.word	index@(triton_poi_fused_add_div_sqrt_18)
        /*0014*/ 	.word	0x00000000


	//----- nvinfo : EIATTR_FRAME_SIZE
	.align		4
.L_5:
        /*0018*/ 	.byte	0x04, 0x11
        /*001a*/ 	.short	(.L_7 - .L_6)
	.align		4
.L_6:
        /*001c*/ 	.word	index@(triton_poi_fused_add_div_sqrt_18)
        /*0020*/ 	.word	0x00000000


	//----- nvinfo : EIATTR_MIN_STACK_SIZE
	.align		4
.L_7:
        /*0024*/ 	.byte	0x04, 0x12
        /*0026*/ 	.short	(.L_9 - .L_8)
	.align		4
.L_8:
        /*0028*/ 	.word	index@(triton_poi_fused_add_div_sqrt_18)
        /*002c*/ 	.word	0x00000000
.L_9:


//--------------------- .nv.info.triton_poi_fused_add_div_sqrt_18 --------------------------
	.section	.nv.info.triton_poi_fused_add_div_sqrt_18,"",@"SHT_CUDA_INFO"
	.sectionflags	@""
	.align	4


	//----- nvinfo : EIATTR_CUDA_API_VERSION
	.align		4
        /*0000*/ 	.byte	0x04, 0x37
        /*0002*/ 	.short	(.L_11 - .L_10)
.L_10:
        /*0004*/ 	.word	0x0000007c


	//----- nvinfo : EIATTR_KPARAM_INFO
	.align		4
.L_11:
        /*0008*/ 	.byte	0x04, 0x17
        /*000a*/ 	.short	(.L_13 - .L_12)
.L_12:
        /*000c*/ 	.word	0x00000000
        /*0010*/ 	.short	0x0004
        /*0012*/ 	.short	0x001c
        /*0014*/ 	.byte	0x00, 0xf0, 0x11, 0x00


	//----- nvinfo : EIATTR_KPARAM_INFO
	.align		4
.L_13:
        /*0018*/ 	.byte	0x04, 0x17
        /*001a*/ 	.short	(.L_15 - .L_14)
.L_14:
        /*001c*/ 	.word	0x00000000
        /*0020*/ 	.short	0x0003
        /*0022*/ 	.short	0x0018
        /*0024*/ 	.byte	0x00, 0xf0, 0x11, 0x00


	//----- nvinfo : EIATTR_KPARAM_INFO
	.align		4
.L_15:
        /*0028*/ 	.byte	0x04, 0x17
        /*002a*/ 	.short	(.L_17 - .L_16)
.L_16:
        /*002c*/ 	.word	0x00000000
        /*0030*/ 	.short	0x0002
        /*0032*/ 	.short	0x0010
        /*0034*/ 	.byte	0x00, 0xf4, 0x21, 0x00


	//----- nvinfo : EIATTR_KPARAM_INFO
	.align		4
.L_17:
        /*0038*/ 	.byte	0x04, 0x17
        /*003a*/ 	.short	(.L_19 - .L_18)
.L_18:
        /*003c*/ 	.word	0x00000000
        /*0040*/ 	.short	0x0001
        /*0042*/ 	.short	0x0008
        /*0044*/ 	.byte	0x00, 0xf4, 0x21, 0x00


	//----- nvinfo : EIATTR_KPARAM_INFO
	.align		4
.L_19:
        /*0048*/ 	.byte	0x04, 0x17
        /*004a*/ 	.short	(.L_21 - .L_20)
.L_20:
        /*004c*/ 	.word	0x00000000
        /*0050*/ 	.short	0x0000
        /*0052*/ 	.short	0x0000
        /*0054*/ 	.byte	0x00, 0xf4, 0x21, 0x00


	//----- nvinfo : EIATTR_SPARSE_MMA_MASK
	.align		4
.L_21:
        /*0058*/ 	.byte	0x03, 0x50
        /*005a*/ 	.short	0x0000


	//----- nvinfo : EIATTR_MAXREG_COUNT
	.align		4
        /*005c*/ 	.byte	0x03, 0x1b
        /*005e*/ 	.short	0x00ff


	//----- nvinfo : EIATTR_EXIT_INSTR_OFFSETS
	.align		4
        /*0060*/ 	.byte	0x04, 0x1c
        /*0062*/ 	.short	(.L_23 - .L_22)


	//   ....[0]....
.L_22:
        /*0064*/ 	.word	0x00001150


	//   ....[1]....
        /*0068*/ 	.word	0x00001170


	//----- nvinfo : EIATTR_REQNTID
	.align		4
.L_23:
        /*006c*/ 	.byte	0x04, 0x10
        /*006e*/ 	.short	(.L_25 - .L_24)
.L_24:
        /*0070*/ 	.word	0x00000100
        /*0074*/ 	.word	0x00000001
        /*0078*/ 	.word	0x00000001


	//----- nvinfo : EIATTR_CBANK_PARAM_SIZE
	.align		4
.L_25:
        /*007c*/ 	.byte	0x03, 0x19
        /*007e*/ 	.short	0x0020


	//----- nvinfo : EIATTR_PARAM_CBANK
	.align		4
        /*0080*/ 	.byte	0x04, 0x0a
        /*0082*/ 	.short	(.L_27 - .L_26)
	.align		4
.L_26:
        /*0084*/ 	.word	index@(.nv.constant0.triton_poi_fused_add_div_sqrt_18)
        /*0088*/ 	.short	0x0210
        /*008a*/ 	.short	0x0020


	//----- nvinfo : EIATTR_SW_WAR
	.align		4
.L_27:
        /*008c*/ 	.byte	0x04, 0x36
        /*008e*/ 	.short	(.L_29 - .L_28)
.L_28:
        /*0090*/ 	.word	0x00000008
.L_29:


//--------------------- .nv.callgraph             --------------------------
	.section	.nv.callgraph,"",@"SHT_CUDA_CALLGRAPH"
	.align	4
	.sectionentsize	8
	.align		4
        /*0000*/ 	.word	0x00000000
	.align		4
        /*0004*/ 	.word	0xffffffff
	.align		4
        /*0008*/ 	.word	0x00000000
	.align		4
        /*000c*/ 	.word	0xfffffffe
	.align		4
        /*0010*/ 	.word	0x00000000
	.align		4
        /*0014*/ 	.word	0xfffffffd
	.align		4
        /*0018*/ 	.word	0x00000000
	.align		4
        /*001c*/ 	.word	0xfffffffc


//--------------------- .nv.constant4             --------------------------
	.section	.nv.constant4,"a",@progbits
	.align	8
	.align		8
.nv.constant4:
        /*0000*/ 	.dword	_$_str
	.align		8
        /*0008*/ 	.dword	_$_str_$_2


//--------------------- .text.triton_poi_fused_add_div_sqrt_18 --------------------------
	.section	.text.triton_poi_fused_add_div_sqrt_18,"ax",@progbits
	.sectionflags	@"SHF_BARRIERS=1"
	.align	128
        .global         triton_poi_fused_add_div_sqrt_18
        .type           triton_poi_fused_add_div_sqrt_18,@function
        .size           triton_poi_fused_add_div_sqrt_18,(.L_x_1 - triton_poi_fused_add_div_sqrt_18)
        .other          triton_poi_fused_add_div_sqrt_18,@"STO_CUDA_ENTRY STV_DEFAULT"
triton_poi_fused_add_div_sqrt_18:
.text.triton_poi_fused_add_div_sqrt_18:
[----:B------:R-:W0:Y:S01]  /*0000*/  LDC R1, c[0x0][0x28] ;  /* 0x00000a00ff017b82 */ /* 0x000e220000000800 */
[----:B------:R-:W1:Y:S07]  /*0010*/  S2R R2, SR_TID.X ;  /* 0x0000000000027919 */ /* 0x000e6e0000002100 */
[----:B------:R-:W2:Y:S01]  /*0020*/  LDC.64 R28, c[0x0][0x210] ;  /* 0x00008400ff1c7b82 */ /* 0x000ea20000000a00 */
[----:B------:R-:W-:Y:S01]  /*0030*/  CS2R R10, SRZ ;  /* 0x00000000000a7805 */ /* 0x000fe2000001ff00 */
[----:B------:R-:W-:Y:S01]  /*0040*/  ULDC.64 UR6, c[0x0][0x208] ;  /* 0x0000820000067ab9 */ /* 0x000fe20000000a00 */
[----:B------:R-:W3:Y:S01]  /*0050*/  S2R R0, SR_CTAID.Y ;  /* 0x0000000000007919 */ /* 0x000ee20000002600 */
[----:B------:R-:W4:Y:S04]  /*0060*/  S2R R23, SR_CTAID.X ;  /* 0x0000000000177919 */ /* 0x000f280000002500 */
[----:B------:R-:W5:Y:S01]  /*0070*/  S2UR UR5, SR_CgaCtaId ;  /* 0x00000000000579c3 */ /* 0x000f620000008800 */
[----:B-1----:R-:W-:Y:S01]  /*0080*/  IMAD.SHL.U32 R3, R2, 0x4, RZ ;  /* 0x0000000402037824 */ /* 0x002fe200078e00ff */
[----:B------:R-:W-:-:S02]  /*0090*/  SHF.R.U32.HI R4, RZ, 0x6, R2 ;  /* 0x00000006ff047819 */ /* 0x000fc40000011602 */
[--C-:B---3--:R-:W-:Y:S02]  /*00a0*/  SHF.R.S32.HI R21, RZ, 0x17, R0.reuse ;  /* 0x00000017ff157819 */ /* 0x108fe40000011400 */
[----:B------:R-:W-:Y:S02]  /*00b0*/  LOP3.LUT R5, R3, 0xfc, RZ, 0xc0, !PT ;  /* 0x000000fc03057812 */ /* 0x000fe400078ec0ff */
[----:B------:R-:W-:Y:S01]  /*00c0*/  SGXT R21, R21, 0x1 ;  /* 0x000000011515781a */ /* 0x000fe20000000200 */
[----:B----4-:R-:W-:Y:S01]  /*00d0*/  IMAD.SHL.U32 R23, R23, 0x10, RZ ;  /* 0x0000001017177824 */ /* 0x010fe200078e00ff */
[----:B------:R-:W-:Y:S02]  /*00e0*/  PRMT R6, R5, 0x6540, R0 ;  /* 0x0000654005067816 */ /* 0x000fe40000000000 */
[----:B------:R-:W-:Y:S02]  /*00f0*/  SGXT.U32 R4, R4, 0x2 ;  /* 0x000000020404781a */ /* 0x000fe40000000000 */
[----:B------:R-:W-:-:S04]  /*0100*/  LEA.HI R5, R21, R6, RZ, 0x8 ;  /* 0x0000000615057211 */ /* 0x000fc800078f40ff */
[C---:B------:R-:W-:Y:S02]  /*0110*/  SHF.L.U32 R8, R5.reuse, 0x8, RZ ;  /* 0x0000000805087819 */ /* 0x040fe400000006ff */
[----:B------:R-:W-:Y:S02]  /*0120*/  LOP3.LUT R7, R5, 0xffffff00, RZ, 0xc0, !PT ;  /* 0xffffff0005077812 */ /* 0x000fe400078ec0ff */
[----:B------:R-:W-:Y:S02]  /*0130*/  LOP3.LUT R8, R8, 0xffff0000, RZ, 0xc0, !PT ;  /* 0xffff000008087812 */ /* 0x000fe400078ec0ff */
[----:B------:R-:W-:Y:S02]  /*0140*/  LOP3.LUT R5, R23, R4, RZ, 0xfc, !PT ;  /* 0x0000000417057212 */ /* 0x000fe400078efcff */
[----:B------:R-:W-:Y:S02]  /*0150*/  IADD3 R14, R8, R6, -R7 ;  /* 0x00000006080e7210 */ /* 0x000fe40007ffe807 */
[----:B------:R-:W-:-:S02]  /*0160*/  CS2R R8, SRZ ;  /* 0x0000000000087805 */ /* 0x000fc4000001ff00 */
[C---:B------:R-:W-:Y:S01]  /*0170*/  ISETP.GE.AND P0, PT, R5.reuse, 0x100, PT ;  /* 0x000001000500780c */ /* 0x040fe20003f06270 */
[----:B------:R-:W-:-:S04]  /*0180*/  IMAD R7, R5, 0x100, R14 ;  /* 0x0000010005077824 */ /* 0x000fc800078e020e */
[----:B--2---:R-:W-:Y:S01]  /*0190*/  IMAD.WIDE R6, R7, 0x4, R28 ;  /* 0x0000000407067825 */ /* 0x004fe200078e021c */
[----:B------:R-:W-:-:S07]  /*01a0*/  UMOV UR4, 0x400 ;  /* 0x0000040000047882 */ /* 0x000fce0000000000 */
[----:B------:R1:W2:Y:S01]  /*01b0*/  @!P0 LDG.E.EL.128 R8, desc[UR6][R6.64] ;  /* 0x0000000606088981 */ /* 0x0002a2000c2e1d00 */
[----:B------:R-:W-:Y:S01]  /*01c0*/  SHF.R.U32.HI R5, RZ, 0x2, R2 ;  /* 0x00000002ff057819 */ /* 0x000fe20000011602 */
[----:B-----5:R-:W-:Y:S01]  /*01d0*/  UPRMT UR4, UR5, 0x654, UR4 ;  /* 0x0000065405047896 */ /* 0x020fe20008000004 */
[----:B------:R-:W-:Y:S02]  /*01e0*/  LOP3.LUT R12, R23, 0x4, R4, 0xfe, !PT ;  /* 0x00000004170c7812 */ /* 0x000fe400078efe04 */
[----:B------:R-:W-:Y:S02]  /*01f0*/  SGXT.U32 R5, R5, 0x6 ;  /* 0x000000060505781a */ /* 0x000fe40000000000 */
[----:B------:R-:W-:Y:S02]  /*0200*/  LOP3.LUT R27, R23, 0x8, R4, 0xfe, !PT ;  /* 0x00000008171b7812 */ /* 0x000fe400078efe04 */
[----:B------:R-:W-:Y:S01]  /*0210*/  LOP3.LUT R13, R23, 0xc, R4, 0xfe, !PT ;  /* 0x0000000c170d7812 */ /* 0x000fe200078efe04 */
[----:B-1----:R-:W-:Y:S01]  /*0220*/  IMAD.SHL.U32 R6, R2, 0x40, RZ ;  /* 0x0000004002067824 */ /* 0x002fe200078e00ff */
[----:B------:R-:W-:-:S02]  /*0230*/  ISETP.GE.AND P0, PT, R12, 0x100, PT ;  /* 0x000001000c00780c */ /* 0x000fc40003f06270 */
[----:B------:R-:W-:Y:S01]  /*0240*/  PRMT R0, R5, 0x6540, R0 ;  /* 0x0000654005007816 */ /* 0x000fe20000000000 */
[--C-:B------:R-:W-:Y:S01]  /*0250*/  IMAD R5, R12, 0x100, R14.reuse ;  /* 0x000001000c057824 */ /* 0x100fe200078e020e */
[----:B------:R-:W-:Y:S01]  /*0260*/  LOP3.LUT R17, R6, 0xfc0, RZ, 0xc0, !PT ;  /* 0x00000fc006117812 */ /* 0x000fe200078ec0ff */
[----:B------:R-:W-:Y:S01]  /*0270*/  IMAD R7, R13, 0x100, R14 ;  /* 0x000001000d077824 */ /* 0x000fe200078e020e */
[----:B------:R-:W-:Y:S02]  /*0280*/  ISETP.GE.AND P1, PT, R27, 0x100, PT ;  /* 0x000001001b00780c */ /* 0x000fe40003f26270 */
[C---:B------:R-:W-:Y:S02]  /*0290*/  LOP3.LUT R20, R17.reuse, R4, RZ, 0xfc, !PT ;  /* 0x0000000411147212 */ /* 0x040fe400078efcff */
[C---:B------:R-:W-:Y:S02]  /*02a0*/  LOP3.LUT R4, R17.reuse, 0x10, RZ, 0xfc, !PT ;  /* 0x0000001011047812 */ /* 0x040fe400078efcff */
[----:B------:R-:W-:-:S02]  /*02b0*/  LOP3.LUT R6, R17, 0x20, RZ, 0xfc, !PT ;  /* 0x0000002011067812 */ /* 0x000fc400078efcff */
[C---:B------:R-:W-:Y:S02]  /*02c0*/  LEA.HI R19, R17.reuse, UR4, RZ, 0x1e ;  /* 0x0000000411137c11 */ /* 0x040fe4000f8ff0ff */
[----:B------:R-:W-:Y:S02]  /*02d0*/  LOP3.LUT R16, R17, 0x30, RZ, 0xfc, !PT ;  /* 0x0000003011107812 */ /* 0x000fe400078efcff */
[----:B------:R-:W-:Y:S01]  /*02e0*/  LEA.HI R17, R4, UR4, RZ, 0x1e ;  /* 0x0000000404117c11 */ /* 0x000fe2000f8ff0ff */
[----:B------:R-:W-:Y:S01]  /*02f0*/  IMAD.WIDE R4, R5, 0x4, R28 ;  /* 0x0000000405047825 */ /* 0x000fe200078e021c */
[----:B------:R-:W-:Y:S02]  /*0300*/  LEA.HI R25, R6, UR4, RZ, 0x1e ;  /* 0x0000000406197c11 */ /* 0x000fe4000f8ff0ff */
[C---:B------:R-:W-:Y:S01]  /*0310*/  LEA R24, R20.reuse, R19, 0x2 ;  /* 0x0000001314187211 */ /* 0x040fe200078e10ff */
[----:B------:R-:W-:Y:S01]  /*0320*/  IMAD R22, R20, 0x4, R17 ;  /* 0x0000000414167824 */ /* 0x000fe200078e0211 */
[----:B------:R-:W-:-:S02]  /*0330*/  ISETP.GE.AND P2, PT, R13, 0x100, PT ;  /* 0x000001000d00780c */ /* 0x000fc40003f46270 */
[----:B------:R-:W-:Y:S02]  /*0340*/  CS2R R12, SRZ ;  /* 0x00000000000c7805 */ /* 0x000fe4000001ff00 */
[----:B------:R-:W-:Y:S02]  /*0350*/  LEA R27, R27, R14, 0x8 ;  /* 0x0000000e1b1b7211 */ /* 0x000fe400078e40ff */
[----:B------:R-:W-:Y:S02]  /*0360*/  CS2R R14, SRZ ;  /* 0x00000000000e7805 */ /* 0x000fe4000001ff00 */
[----:B------:R-:W-:Y:S01]  /*0370*/  LEA.HI R19, R16, UR4, RZ, 0x1e ;  /* 0x0000000410137c11 */ /* 0x000fe2000f8ff0ff */
[C---:B------:R-:W-:Y:S01]  /*0380*/  IMAD R25, R20.reuse, 0x4, R25 ;  /* 0x0000000414197824 */ /* 0x040fe200078e0219 */
[----:B------:R-:W-:Y:S01]  /*0390*/  CS2R R16, SRZ ;  /* 0x0000000000107805 */ /* 0x000fe2000001ff00 */
[----:B------:R-:W-:Y:S01]  /*03a0*/  IMAD.WIDE R26, R27, 0x4, R28 ;  /* 0x000000041b1a7825 */ /* 0x000fe200078e021c */
[----:B------:R-:W-:-:S02]  /*03b0*/  LEA R20, R20, R19, 0x2 ;  /* 0x0000001314147211 */ /* 0x000fc400078e10ff */
[----:B------:R-:W-:Y:S01]  /*03c0*/  CS2R R18, SRZ ;  /* 0x0000000000127805 */ /* 0x000fe2000001ff00 */
[----:B------:R1:W3:Y:S01]  /*03d0*/  @!P0 LDG.E.EL.128 R12, desc[UR6][R4.64] ;  /* 0x00000006040c8981 */ /* 0x0002e2000c2e1d00 */
[----:B------:R-:W-:Y:S01]  /*03e0*/  IMAD.WIDE R28, R7, 0x4, R28 ;  /* 0x00000004071c7825 */ /* 0x000fe200078e021c */
[----:B------:R-:W-:-:S03]  /*03f0*/  CS2R R6, SRZ ;  /* 0x0000000000067805 */ /* 0x000fc6000001ff00 */
[----:B------:R4:W5:Y:S01]  /*0400*/  @!P1 LDG.E.EL.128 R16, desc[UR6][R26.64] ;  /* 0x000000061a109981 */ /* 0x000962000c2e1d00 */
[----:B-1----:R-:W-:Y:S01]  /*0410*/  CS2R R4, SRZ ;  /* 0x0000000000047805 */ /* 0x002fe2000001ff00 */
[----:B----4-:R-:W1:Y:S05]  /*0420*/  LDC.64 R26, c[0x0][0x218] ;  /* 0x00008600ff1a7b82 */ /* 0x010e6a0000000a00 */
[----:B------:R4:W5:Y:S01]  /*0430*/  @!P2 LDG.E.EL.128 R4, desc[UR6][R28.64] ;  /* 0x000000061c04a981 */ /* 0x000962000c2e1d00 */
[----:B------:R-:W-:-:S04]  /*0440*/  LOP3.LUT R23, R23, 0xc, R3, 0xf8, !PT ;  /* 0x0000000c17177812 */ /* 0x000fc800078ef803 */
[----:B------:R-:W-:Y:S02]  /*0450*/  ISETP.GE.AND P0, PT, R23, 0x100, PT ;  /* 0x000001001700780c */ /* 0x000fe40003f06270 */
[----:B----4-:R-:W-:Y:S01]  /*0460*/  LOP3.LUT R28, R0, 0x40, RZ, 0xfc, !PT ;  /* 0x00000040001c7812 */ /* 0x010fe200078efcff */
[----:B--2---:R2:W-:Y:S04]  /*0470*/  STS [R24], R8 ;  /* 0x0000000818007388 */ /* 0x0045e80000000800 */
[----:B------:R-:W-:Y:S04]  /*0480*/  STS [R22+0x40], R9 ;  /* 0x0000400916007388 */ /* 0x000fe80000000800 */
[----:B------:R-:W-:Y:S04]  /*0490*/  STS [R25+0x80], R10 ;  /* 0x0000800a19007388 */ /* 0x000fe80000000800 */
[----:B------:R-:W-:Y:S01]  /*04a0*/  STS [R20+0xc0], R11 ;  /* 0x0000c00b14007388 */ /* 0x000fe20000000800 */
[----:B--2---:R-:W-:-:S04]  /*04b0*/  LEA.HI R8, R21, R0, RZ, 0x8 ;  /* 0x0000000015087211 */ /* 0x004fc800078f40ff */
[----:B------:R-:W-:Y:S01]  /*04c0*/  LOP3.LUT R8, R8, 0xffffff00, RZ, 0xc0, !PT ;  /* 0xffffff0008087812 */ /* 0x000fe200078ec0ff */
[----:B---3--:R-:W-:Y:S04]  /*04d0*/  STS [R24+0x10], R12 ;  /* 0x0000100c18007388 */ /* 0x008fe80000000800 */
[----:B------:R2:W-:Y:S04]  /*04e0*/  STS [R22+0x50], R13 ;  /* 0x0000500d16007388 */ /* 0x0005e80000000800 */
[----:B------:R-:W-:Y:S04]  /*04f0*/  STS [R25+0x90], R14 ;  /* 0x0000900e19007388 */ /* 0x000fe80000000800 */
[----:B------:R-:W-:Y:S04]  /*0500*/  STS [R20+0xd0], R15 ;  /* 0x0000d00f14007388 */ /* 0x000fe80000000800 */
[----:B-----5:R-:W-:Y:S04]  /*0510*/  STS [R24+0x20], R16 ;  /* 0x0000201018007388 */ /* 0x020fe80000000800 */
[----:B------:R1:W-:Y:S04]  /*0520*/  STS [R22+0x60], R17 ;  /* 0x0000601116007388 */ /* 0x0003e80000000800 */
[----:B------:R-:W-:Y:S04]  /*0530*/  STS [R25+0xa0], R18 ;  /* 0x0000a01219007388 */ /* 0x000fe80000000800 */
[----:B------:R-:W-:Y:S04]  /*0540*/  STS [R20+0xe0], R19 ;  /* 0x0000e01314007388 */ /* 0x000fe80000000800 */
[----:B------:R3:W-:Y:S04]  /*0550*/  STS [R24+0x30], R4 ;  /* 0x0000300418007388 */ /* 0x0007e80000000800 */
[----:B------:R4:W-:Y:S04]  /*0560*/  STS [R22+0x70], R5 ;  /* 0x0000700516007388 */ /* 0x0009e80000000800 */
[----:B------:R-:W-:Y:S04]  /*0570*/  STS [R25+0xb0], R6 ;  /* 0x0000b00619007388 */ /* 0x000fe80000000800 */
[----:B------:R5:W-:Y:S01]  /*0580*/  STS [R20+0xf0], R7 ;  /* 0x0000f00714007388 */ /* 0x000be20000000800 */
[----:B--2---:R-:W-:Y:S01]  /*0590*/  IMAD.IADD R13, R23, 0x1, R8 ;  /* 0x00000001170d7824 */ /* 0x004fe200078e0208 */
[----:B------:R-:W-:-:S02]  /*05a0*/  CS2R R8, SRZ ;  /* 0x0000000000087805 */ /* 0x000fc4000001ff00 */
[----:B------:R-:W-:Y:S01]  /*05b0*/  CS2R R10, SRZ ;  /* 0x00000000000a7805 */ /* 0x000fe2000001ff00 */
[----:B-1----:R-:W-:Y:S01]  /*05c0*/  IMAD.WIDE R16, R13, 0x4, R26 ;  /* 0x000000040d107825 */ /* 0x002fe200078e021a */
[----:B------:R-:W-:Y:S06]  /*05d0*/  BAR.SYNC.DEFER_BLOCKING 0x0 ;  /* 0x0000000000007b1d */ /* 0x000fec0000010000 */
[----:B------:R1:W2:Y:S01]  /*05e0*/  @!P0 LDG.E.EL.128 R8, desc[UR6][R16.64] ;  /* 0x0000000610088981 */ /* 0x0002a2000c2e1d00 */
[----:B---3--:R-:W-:-:S04]  /*05f0*/  LEA.HI R4, R21, R28, RZ, 0x8 ;  /* 0x0000001c15047211 */ /* 0x008fc800078f40ff */
[----:B------:R-:W-:Y:S02]  /*0600*/  LOP3.LUT R4, R4, 0xffffff00, RZ, 0xc0, !PT ;  /* 0xffffff0004047812 */ /* 0x000fe400078ec0ff */
[----:B------:R-:W-:Y:S02]  /*0610*/  CS2R R12, SRZ ;  /* 0x00000000000c7805 */ /* 0x000fe4000001ff00 */
[----:B------:R-:W-:Y:S01]  /*0620*/  CS2R R14, SRZ ;  /* 0x00000000000e7805 */ /* 0x000fe2000001ff00 */
[----:B------:R-:W-:-:S04]  /*0630*/  IMAD.IADD R19, R23, 0x1, R4 ;  /* 0x0000000117137824 */ /* 0x000fc800078e0204 */
[----:B------:R-:W-:-:S05]  /*0640*/  IMAD.WIDE R18, R19, 0x4, R26 ;  /* 0x0000000413127825 */ /* 0x000fca00078e021a */
[----:B------:R3:W2:Y:S01]  /*0650*/  @!P0 LDG.E.EL.128 R12, desc[UR6][R18.64] ;  /* 0x00000006120c8981 */ /* 0x0006a2000c2e1d00 */
[----:B------:R-:W-:-:S04]  /*0660*/  LOP3.LUT R24, R0, 0x80, RZ, 0xfc, !PT ;  /* 0x0000008000187812 */ /* 0x000fc800078efcff */
[----:B------:R-:W-:-:S04]  /*0670*/  LEA.HI R4, R21, R24, RZ, 0x8 ;  /* 0x0000001815047211 */ /* 0x000fc800078f40ff */
[----:B------:R-:W-:-:S04]  /*0680*/  LOP3.LUT R4, R4, 0xffffff00, RZ, 0xc0, !PT ;  /* 0xffffff0004047812 */ /* 0x000fc800078ec0ff */
[----:B-1----:R-:W-:Y:S02]  /*0690*/  IADD3 R17, R23, R4, RZ ;  /* 0x0000000417117210 */ /* 0x002fe40007ffe0ff */
[----:B----4-:R-:W-:Y:S02]  /*06a0*/  CS2R R4, SRZ ;  /* 0x0000000000047805 */ /* 0x010fe4000001ff00 */
[----:B-----5:R-:W-:Y:S01]  /*06b0*/  CS2R R6, SRZ ;  /* 0x0000000000067805 */ /* 0x020fe2000001ff00 */
[----:B------:R-:W-:-:S05]  /*06c0*/  IMAD.WIDE R16, R17, 0x4, R26 ;  /* 0x0000000411107825 */ /* 0x000fca00078e021a */
[----:B------:R1:W4:Y:S01]  /*06d0*/  @!P0 LDG.E.EL.128 R4, desc[UR6][R16.64] ;  /* 0x0000000610048981 */ /* 0x000322000c2e1d00 */
[----:B------:R-:W-:-:S04]  /*06e0*/  LOP3.LUT R22, R0, 0xc0, RZ, 0xfc, !PT ;  /* 0x000000c000167812 */ /* 0x000fc800078efcff */
[----:B------:R-:W-:-:S04]  /*06f0*/  LEA.HI R21, R21, R22, RZ, 0x8 ;  /* 0x0000001615157211 */ /* 0x000fc800078f40ff */
[----:B---3--:R-:W-:-:S05]  /*0700*/  LOP3.LUT R18, R21, 0xffffff00, RZ, 0xc0, !PT ;  /* 0xffffff0015127812 */ /* 0x008fca00078ec0ff */
[----:B------:R-:W-:Y:S01]  /*0710*/  IMAD.IADD R19, R23, 0x1, R18 ;  /* 0x0000000117137824 */ /* 0x000fe200078e0212 */
[----:B-1----:R-:W-:-:S03]  /*0720*/  CS2R R16, SRZ ;  /* 0x0000000000107805 */ /* 0x002fc6000001ff00 */
[----:B------:R-:W-:Y:S01]  /*0730*/  IMAD.WIDE R26, R19, 0x4, R26 ;  /* 0x00000004131a7825 */ /* 0x000fe200078e021a */
[----:B------:R-:W-:-:S06]  /*0740*/  CS2R R18, SRZ ;  /* 0x0000000000127805 */ /* 0x000fcc000001ff00 */
[----:B------:R1:W3:Y:S01]  /*0750*/  @!P0 LDG.E.EL.128 R16, desc[UR6][R26.64] ;  /* 0x000000061a108981 */ /* 0x0002e2000c2e1d00 */
[----:B------:R-:W-:Y:S02]  /*0760*/  LOP3.LUT R2, R2, 0xfc, RZ, 0xc0, !PT ;  /* 0x000000fc02027812 */ /* 0x000fe400078ec0ff */
[----:B------:R-:W-:-:S03]  /*0770*/  LOP3.LUT R3, R3, 0x3fc, RZ, 0xc0, !PT ;  /* 0x000003fc03037812 */ /* 0x000fc600078ec0ff */
[----:B------:R-:W-:Y:S02]  /*0780*/  VIADD R2, R2, UR4 ;  /* 0x0000000402027c36 */ /* 0x000fe40008000000 */
[----:B------:R-:W-:-:S03]  /*0790*/  IMAD R20, R0, 0x100, R23 ;  /* 0x0000010000147824 */ /* 0x000fc600078e0217 */
[----:B------:R-:W-:Y:S02]  /*07a0*/  LEA R21, R3, R2, 0x2 ;  /* 0x0000000203157211 */ /* 0x000fe400078e10ff */
[----:B------:R-:W-:-:S03]  /*07b0*/  LEA R0, R24, R23, 0x8 ;  /* 0x0000001718007211 */ /* 0x000fc600078e40ff */
[----:B------:R-:W5:Y:S04]  /*07c0*/  LDS R24, [R21+0x4] ;  /* 0x0000040015187984 */ /* 0x000f680000000800 */
[----:B------:R-:W1:Y:S01]  /*07d0*/  LDS R25, [R21] ;  /* 0x0000000015197984 */ /* 0x000e620000000800 */
[--C-:B------:R-:W-:Y:S02]  /*07e0*/  IMAD R2, R28, 0x100, R23.reuse ;  /* 0x000001001c027824 */ /* 0x100fe400078e0217 */
[----:B------:R-:W-:Y:S02]  /*07f0*/  IMAD R23, R22, 0x100, R23 ;  /* 0x0000010016177824 */ /* 0x000fe400078e0217 */
[----:B------:R-:W1:Y:S01]  /*0800*/  LDS R22, [R21+0x8] ;  /* 0x0000080015167984 */ /* 0x000e620000000800 */
[----:B--2---:R-:W1:Y:S08]  /*0810*/  MUFU.SQRT R9, R9 ;  /* 0x0000000900097308 */ /* 0x004e700000002000 */
[----:B------:R-:W2:Y:S01]  /*0820*/  MUFU.SQRT R8, R8 ;  /* 0x0000000800087308 */ /* 0x000ea20000002000 */
[----:B-1----:R-:W-:-:S07]  /*0830*/  FADD R27, R9, 1.00000001335143196e-10 ;  /* 0x2edbe6ff091b7421 */ /* 0x002fce0000000000 */
[----:B------:R-:W1:Y:S01]  /*0840*/  MUFU.SQRT R10, R10 ;  /* 0x0000000a000a7308 */ /* 0x000e620000002000 */
[----:B------:R-:W-:Y:S01]  /*0850*/  FSETP.GT.AND P2, PT, R27, 8.50705917302346158658e+37, PT ;  /* 0x7e8000001b00780b */ /* 0x000fe20003f44000 */
[----:B--2---:R-:W-:-:S05]  /*0860*/  FADD R29, R8, 1.00000001335143196e-10 ;  /* 0x2edbe6ff081d7421 */ /* 0x004fca0000000000 */
[----:B------:R-:W-:Y:S01]  /*0870*/  FSETP.GT.AND P1, PT, R29, 8.50705917302346158658e+37, PT ;  /* 0x7e8000001d00780b */ /* 0x000fe20003f24000 */
[----:B-1----:R-:W-:-:S06]  /*0880*/  FADD R28, R10, 1.00000001335143196e-10 ;  /* 0x2edbe6ff0a1c7421 */ /* 0x002fcc0000000000 */
[----:B------:R-:W-:Y:S01]  /*0890*/  @P2 FMUL R27, R27, 0.25 ;  /* 0x3e8000001b1b2820 */ /* 0x000fe20000400000 */
[----:B------:R-:W-:-:S03]  /*08a0*/  LOP3.LUT R10, R3, 0x400, RZ, 0xfc, !PT ;  /* 0x00000400030a7812 */ /* 0x000fc600078efcff */
[----:B------:R-:W1:Y:S01]  /*08b0*/  MUFU.RCP R9, R27 ;  /* 0x0000001b00097308 */ /* 0x000e620000001000 */
[----:B------:R-:W-:Y:S01]  /*08c0*/  SHF.R.U32.HI R10, RZ, 0x2, R10 ;  /* 0x00000002ff0a7819 */ /* 0x000fe2000001160a */
[----:B------:R-:W-:-:S03]  /*08d0*/  @P1 FMUL R29, R29, 0.25 ;  /* 0x3e8000001d1d1820 */ /* 0x000fc60000400000 */
[----:B------:R-:W-:-:S03]  /*08e0*/  LOP3.LUT R10, R10, 0x1fc, RZ, 0xc0, !PT ;  /* 0x000001fc0a0a7812 */ /* 0x000fc600078ec0ff */
[----:B------:R-:W2:Y:S01]  /*08f0*/  MUFU.RCP R8, R29 ;  /* 0x0000001d00087308 */ /* 0x000ea20000001000 */
[----:B-----5:R-:W-:Y:S01]  /*0900*/  @P2 FMUL R24, R24, 0.25 ;  /* 0x3e80000018182820 */ /* 0x020fe20000400000 */
[----:B------:R-:W-:Y:S02]  /*0910*/  VIADD R10, R10, UR4 ;  /* 0x000000040a0a7c36 */ /* 0x000fe40008000000 */
[----:B0-----:R-:W-:Y:S01]  /*0920*/  @P1 FMUL R25, R25, 0.25 ;  /* 0x3e80000019191820 */ /* 0x001fe20000400000 */
[----:B-1----:R-:W-:-:S03]  /*0930*/  FMUL R9, R9, R24 ;  /* 0x0000001809097220 */ /* 0x002fc60000400000 */
[----:B------:R-:W0:Y:S01]  /*0940*/  MUFU.SQRT R12, R12 ;  /* 0x0000000c000c7308 */ /* 0x000e220000002000 */
[----:B------:R-:W-:Y:S02]  /*0950*/  LEA R24, R3, R10, 0x2 ;  /* 0x0000000a03187211 */ /* 0x000fe400078e10ff */
[----:B------:R-:W-:Y:S01]  /*0960*/  FSETP.GT.AND P1, PT, R28, 8.50705917302346158658e+37, PT ;  /* 0x7e8000001c00780b */ /* 0x000fe20003f24000 */
[----:B--2---:R-:W-:-:S04]  /*0970*/  FMUL R8, R8, R25 ;  /* 0x0000001908087220 */ /* 0x004fc80000400000 */
[----:B------:R-:W1:Y:S01]  /*0980*/  MUFU.SQRT R11, R11 ;  /* 0x0000000b000b7308 */ /* 0x000e620000002000 */
[----:B------:R-:W-:Y:S04]  /*0990*/  LDS R25, [R21+0xc] ;  /* 0x00000c0015197984 */ /* 0x000fe80000000800 */
[----:B------:R-:W2:Y:S01]  /*09a0*/  LDS R21, [R24+0x1000] ;  /* 0x0010000018157984 */ /* 0x000ea20000000800 */
[----:B0-----:R-:W-:Y:S02]  /*09b0*/  FADD R27, R12, 1.00000001335143196e-10 ;  /* 0x2edbe6ff0c1b7421 */ /* 0x001fe40000000000 */
[----:B------:R-:W-:Y:S01]  /*09c0*/  @P1 FMUL R28, R28, 0.25 ;  /* 0x3e8000001c1c1820 */ /* 0x000fe20000400000 */
[----:B------:R-:W-:Y:S02]  /*09d0*/  @P1 FMUL R22, R22, 0.25 ;  /* 0x3e80000016161820 */ /* 0x000fe40000400000 */
[----:B------:R-:W-:Y:S01]  /*09e0*/  FSETP.GT.AND P1, PT, R27, 8.50705917302346158658e+37, PT ;  /* 0x7e8000001b00780b */ /* 0x000fe20003f24000 */
[----:B-1----:R-:W-:-:S05]  /*09f0*/  FADD R26, R11, 1.00000001335143196e-10 ;  /* 0x2edbe6ff0b1a7421 */ /* 0x002fca0000000000 */
[----:B------:R-:W-:Y:S01]  /*0a00*/  FSETP.GT.AND P2, PT, R26, 8.50705917302346158658e+37, PT ;  /* 0x7e8000001a00780b */ /* 0x000fe20003f44000 */
[----:B------:R-:W0:Y:S06]  /*0a10*/  MUFU.RCP R11, R28 ;  /* 0x0000001c000b7308 */ /* 0x000e2c0000001000 */
[----:B------:R-:W-:-:S04]  /*0a20*/  @P1 FMUL R27, R27, 0.25 ;  /* 0x3e8000001b1b1820 */ /* 0x000fc80000400000 */
[----:B------:R-:W1:Y:S02]  /*0a30*/  MUFU.RCP R12, R27 ;  /* 0x0000001b000c7308 */ /* 0x000e640000001000 */
[----:B------:R-:W-:-:S06]  /*0a40*/  @P2 FMUL R26, R26, 0.25 ;  /* 0x3e8000001a1a2820 */ /* 0x000fcc0000400000 */
[----:B------:R-:W5:Y:S01]  /*0a50*/  MUFU.SQRT R13, R13 ;  /* 0x0000000d000d7308 */ /* 0x000f620000002000 */
[----:B0-----:R-:W-:Y:S02]  /*0a60*/  FMUL R10, R11, R22 ;  /* 0x000000160b0a7220 */ /* 0x001fe40000400000 */
[----:B------:R-:W0:Y:S05]  /*0a70*/  LDS R22, [R24+0x1004] ;  /* 0x0010040018167984 */ /* 0x000e2a0000000800 */
[----:B------:R-:W3:Y:S01]  /*0a80*/  MUFU.RCP R26, R26 ;  /* 0x0000001a001a7308 */ /* 0x000ee20000001000 */
[----:B--2---:R-:W-:-:S07]  /*0a90*/  @P1 FMUL R21, R21, 0.25 ;  /* 0x3e80000015151820 */ /* 0x004fce0000400000 */
[----:B------:R-:W2:Y:S01]  /*0aa0*/  MUFU.SQRT R14, R14 ;  /* 0x0000000e000e7308 */ /* 0x000ea20000002000 */
[----:B-1----:R-:W-:Y:S01]  /*0ab0*/  FMUL R12, R12, R21 ;  /* 0x000000150c0c7220 */ /* 0x002fe20000400000 */
[----:B------:R-:W-:Y:S01]  /*0ac0*/  @P2 FMUL R25, R25, 0.25 ;  /* 0x3e80000019192820 */ /* 0x000fe20000400000 */
[----:B------:R-:W1:Y:S01]  /*0ad0*/  LDS R21, [R24+0x1008] ;  /* 0x0010080018157984 */ /* 0x000e620000000800 */
[----:B-----5:R-:W-:Y:S02]  /*0ae0*/  FADD R28, R13, 1.00000001335143196e-10 ;  /* 0x2edbe6ff0d1c7421 */ /* 0x020fe40000000000 */
[----:B---3--:R-:W-:-:S03]  /*0af0*/  FMUL R11, R26, R25 ;  /* 0x000000191a0b7220 */ /* 0x008fc60000400000 */
[----:B------:R-:W-:Y:S01]  /*0b00*/  FSETP.GT.AND P2, PT, R28, 8.50705917302346158658e+37, PT ;  /* 0x7e8000001c00780b */ /* 0x000fe20003f44000 */
[----:B------:R-:W3:Y:S01]  /*0b10*/  MUFU.SQRT R15, R15 ;  /* 0x0000000f000f7308 */ /* 0x000ee20000002000 */
[----:B------:R5:W5:Y:S01]  /*0b20*/  LDS R25, [R24+0x100c] ;  /* 0x00100c0018197984 */ /* 0x000b620000000800 */
[----:B--2---:R-:W-:-:S05]  /*0b30*/  FADD R26, R14, 1.00000001335143196e-10 ;  /* 0x2edbe6ff0e1a7421 */ /* 0x004fca0000000000 */
[----:B------:R-:W-:-:S05]  /*0b40*/  FSETP.GT.AND P1, PT, R26, 8.50705917302346158658e+37, PT ;  /* 0x7e8000001a00780b */ /* 0x000fca0003f24000 */
[----:B------:R-:W-:Y:S01]  /*0b50*/  @P2 FMUL R28, R28, 0.25 ;  /* 0x3e8000001c1c2820 */ /* 0x000fe20000400000 */
[----:B------:R-:W-:-:S03]  /*0b60*/  LOP3.LUT R14, R3, 0x800, RZ, 0xfc, !PT ;  /* 0x00000800030e7812 */ /* 0x000fc600078efcff */
[----:B------:R-:W2:Y:S01]  /*0b70*/  MUFU.RCP R13, R28 ;  /* 0x0000001c000d7308 */ /* 0x000ea20000001000 */
[----:B------:R-:W-:Y:S01]  /*0b80*/  SHF.R.U32.HI R14, RZ, 0x2, R14 ;  /* 0x00000002ff0e7819 */ /* 0x000fe2000001160e */
[----:B---3--:R-:W-:Y:S02]  /*0b90*/  FADD R27, R15, 1.00000001335143196e-10 ;  /* 0x2edbe6ff0f1b7421 */ /* 0x008fe40000000000 */
[----:B------:R-:W-:Y:S01]  /*0ba0*/  @P1 FMUL R26, R26, 0.25 ;  /* 0x3e8000001a1a1820 */ /* 0x000fe20000400000 */
[----:B------:R-:W-:Y:S01]  /*0bb0*/  LOP3.LUT R14, R14, 0x2fc, RZ, 0xc0, !PT ;  /* 0x000002fc0e0e7812 */ /* 0x000fe200078ec0ff */
[----:B0-----:R-:W-:-:S04]  /*0bc0*/  @P2 FMUL R22, R22, 0.25 ;  /* 0x3e80000016162820 */ /* 0x001fc80000400000 */
[----:B------:R-:W0:Y:S01]  /*0bd0*/  MUFU.RCP R26, R26 ;  /* 0x0000001a001a7308 */ /* 0x000e220000001000 */
[----:B------:R-:W-:Y:S01]  /*0be0*/  FSETP.GT.AND P2, PT, R27, 8.50705917302346158658e+37, PT ;  /* 0x7e8000001b00780b */ /* 0x000fe20003f44000 */
[----:B------:R-:W-:Y:S02]  /*0bf0*/  VIADD R14, R14, UR4 ;  /* 0x000000040e0e7c36 */ /* 0x000fe40008000000 */
[----:B--2---:R-:W-:Y:S01]  /*0c00*/  FMUL R13, R13, R22 ;  /* 0x000000160d0d7220 */ /* 0x004fe20000400000 */
[----:B-1----:R-:W-:-:S03]  /*0c10*/  @P1 FMUL R21, R21, 0.25 ;  /* 0x3e80000015151820 */ /* 0x002fc60000400000 */
[----:B----4-:R-:W1:Y:S01]  /*0c20*/  MUFU.SQRT R4, R4 ;  /* 0x0000000400047308 */ /* 0x010e620000002000 */
[----:B------:R-:W-:Y:S01]  /*0c30*/  LEA R22, R3, R14, 0x2 ;  /* 0x0000000e03167211 */ /* 0x000fe200078e10ff */
[----:B0-----:R-:W-:-:S04]  /*0c40*/  FMUL R14, R26, R21 ;  /* 0x000000151a0e7220 */ /* 0x001fc80000400000 */
[----:B------:R-:W-:Y:S01]  /*0c50*/  @P2 FMUL R27, R27, 0.25 ;  /* 0x3e8000001b1b2820 */ /* 0x000fe20000400000 */
[----:B------:R-:W0:Y:S01]  /*0c60*/  LDS R21, [R22+0x2000] ;  /* 0x0020000016157984 */ /* 0x000e220000000800 */
[----:B------:R-:W2:Y:S03]  /*0c70*/  MUFU.SQRT R5, R5 ;  /* 0x0000000500057308 */ /* 0x000ea60000002000 */
[----:B------:R-:W3:Y:S01]  /*0c80*/  LDS R26, [R22+0x2004] ;  /* 0x00200400161a7984 */ /* 0x000ee20000000800 */
[----:B-1----:R-:W-:-:S04]  /*0c90*/  FADD R29, R4, 1.00000001335143196e-10 ;  /* 0x2edbe6ff041d7421 */ /* 0x002fc80000000000 */
[----:B-----5:R-:W1:Y:S01]  /*0ca0*/  MUFU.RCP R24, R27 ;  /* 0x0000001b00187308 */ /* 0x020e620000001000 */
[----:B------:R-:W-:Y:S01]  /*0cb0*/  FSETP.GT.AND P1, PT, R29, 8.50705917302346158658e+37, PT ;  /* 0x7e8000001d00780b */ /* 0x000fe20003f24000 */
[----:B------:R-:W-:Y:S01]  /*0cc0*/  @P2 FMUL R25, R25, 0.25 ;  /* 0x3e80000019192820 */ /* 0x000fe20000400000 */
[----:B--2---:R-:W-:-:S05]  /*0cd0*/  FADD R28, R5, 1.00000001335143196e-10 ;  /* 0x2edbe6ff051c7421 */ /* 0x004fca0000000000 */
[----:B------:R-:W-:Y:S01]  /*0ce0*/  FSETP.GT.AND P2, PT, R28, 8.50705917302346158658e+37, PT ;  /* 0x7e8000001c00780b */ /* 0x000fe20003f44000 */
[----:B-1----:R-:W-:Y:S02]  /*0cf0*/  FMUL R15, R24, R25 ;  /* 0x00000019180f7220 */ /* 0x002fe40000400000 */
[----:B------:R-:W1:Y:S03]  /*0d00*/  LDC.64 R24, c[0x0][0x220] ;  /* 0x00008800ff187b82 */ /* 0x000e660000000a00 */
[----:B------:R-:W-:-:S04]  /*0d10*/  @P1 FMUL R29, R29, 0.25 ;  /* 0x3e8000001d1d1820 */ /* 0x000fc80000400000 */
[----:B------:R-:W2:Y:S03]  /*0d20*/  MUFU.RCP R4, R29 ;  /* 0x0000001d00047308 */ /* 0x000ea60000001000 */
[----:B------:R-:W-:Y:S01]  /*0d30*/  @P2 FMUL R28, R28, 0.25 ;  /* 0x3e8000001c1c2820 */ /* 0x000fe20000400000 */
[----:B------:R-:W-:-:S04]  /*0d40*/  LOP3.LUT R27, R3, 0xc00, RZ, 0xfc, !PT ;  /* 0x00000c00031b7812 */ /* 0x000fc800078efcff */
[----:B------:R-:W-:Y:S01]  /*0d50*/  MUFU.SQRT R7, R7 ;  /* 0x0000000700077308 */ /* 0x000fe20000002000 */
[----:B0-----:R-:W-:Y:S01]  /*0d60*/  @P1 FMUL R21, R21, 0.25 ;  /* 0x3e80000015151820 */ /* 0x001fe20000400000 */
[----:B------:R-:W-:-:S06]  /*0d70*/  SHF.R.U32.HI R27, RZ, 0x2, R27 ;  /* 0x00000002ff1b7819 */ /* 0x000fcc000001161b */
[----:B------:R-:W0:Y:S01]  /*0d80*/  MUFU.RCP R5, R28 ;  /* 0x0000001c00057308 */ /* 0x000e220000001000 */
[----:B--2---:R-:W-:Y:S01]  /*0d90*/  FMUL R4, R4, R21 ;  /* 0x0000001504047220 */ /* 0x004fe20000400000 */
[----:B------:R-:W-:Y:S01]  /*0da0*/  LOP3.LUT R27, R27, 0x3fc, RZ, 0xc0, !PT ;  /* 0x000003fc1b1b7812 */ /* 0x000fe200078ec0ff */
[----:B-1----:R-:W-:-:S05]  /*0db0*/  IMAD.WIDE R20, R20, 0x4, R24 ;  /* 0x0000000414147825 */ /* 0x002fca00078e0218 */
[----:B------:R-:W1:Y:S01]  /*0dc0*/  MUFU.SQRT R6, R6 ;  /* 0x0000000600067308 */ /* 0x000e620000002000 */
[----:B---3--:R-:W-:Y:S01]  /*0dd0*/  @P2 FMUL R26, R26, 0.25 ;  /* 0x3e8000001a1a2820 */ /* 0x008fe20000400000 */
[----:B------:R2:W-:Y:S06]  /*0de0*/  @!P0 STG.E.128 desc[UR6][R20.64], R8 ;  /* 0x0000000814008986 */ /* 0x0005ec000c101d06 */
[----:B------:R-:W3:Y:S01]  /*0df0*/  MUFU.SQRT R18, R18 ;  /* 0x0000001200127308 */ /* 0x000ee20000002000 */
[----:B0-----:R-:W-:Y:S02]  /*0e00*/  FMUL R5, R5, R26 ;  /* 0x0000001a05057220 */ /* 0x001fe40000400000 */
[----:B------:R-:W-:Y:S05]  /*0e10*/  LDS R26, [R22+0x200c] ;  /* 0x00200c00161a7984 */ /* 0x000fea0000000800 */
[----:B------:R-:W0:Y:S01]  /*0e20*/  MUFU.SQRT R17, R17 ;  /* 0x0000001100117308 */ /* 0x000e220000002000 */
[----:B--2---:R-:W-:-:S02]  /*0e30*/  VIADD R8, R27, UR4 ;  /* 0x000000041b087c36 */ /* 0x004fc40008000000 */
[----:B------:R-:W-:Y:S02]  /*0e40*/  FADD R27, R7, 1.00000001335143196e-10 ;  /* 0x2edbe6ff071b7421 */ /* 0x000fe40000000000 */
[----:B------:R3:W2:Y:S03]  /*0e50*/  LDS R7, [R22+0x2008] ;  /* 0x0020080016077984 */ /* 0x0006a60000000800 */
[----:B------:R-:W4:Y:S01]  /*0e60*/  MUFU.SQRT R19, R19 ;  /* 0x0000001300137308 */ /* 0x000f220000002000 */
[----:B------:R-:W-:Y:S01]  /*0e70*/  LEA R3, R3, R8, 0x2 ;  /* 0x0000000803037211 */ /* 0x000fe200078e10ff */
[----:B-1----:R-:W-:-:S06]  /*0e80*/  FADD R6, R6, 1.00000001335143196e-10 ;  /* 0x2edbe6ff06067421 */ /* 0x002fcc0000000000 */
[----:B------:R-:W1:Y:S01]  /*0e90*/  MUFU.SQRT R16, R16 ;  /* 0x0000001000107308 */ /* 0x000e620000002000 */
[----:B------:R-:W5:Y:S01]  /*0ea0*/  LDS R8, [R3+0x3000] ;  /* 0x0030000003087984 */ /* 0x000f620000000800 */
[----:B------:R-:W-:-:S03]  /*0eb0*/  FSETP.GT.AND P1, PT, R6, 8.50705917302346158658e+37, PT ;  /* 0x7e8000000600780b */ /* 0x000fc60003f24000 */
[----:B------:R-:W5:Y:S01]  /*0ec0*/  LDS R9, [R3+0x3004] ;  /* 0x0030040003097984 */ /* 0x000f620000000800 */
[----:B------:R-:W-:-:S03]  /*0ed0*/  FSETP.GT.AND P2, PT, R27, 8.50705917302346158658e+37, PT ;  /* 0x7e8000001b00780b */ /* 0x000fc60003f44000 */
[----:B------:R-:W5:Y:S04]  /*0ee0*/  LDS R10, [R3+0x3008] ;  /* 0x00300800030a7984 */ /* 0x000f680000000800 */
[----:B------:R2:W5:Y:S01]  /*0ef0*/  LDS R11, [R3+0x300c] ;  /* 0x00300c00030b7984 */ /* 0x0005620000000800 */
[----:B---3--:R-:W-:Y:S01]  /*0f00*/  FADD R22, R18, 1.00000001335143196e-10 ;  /* 0x2edbe6ff12167421 */ /* 0x008fe20000000000 */
[----:B0-----:R-:W-:Y:S01]  /*0f10*/  FADD R20, R17, 1.00000001335143196e-10 ;  /* 0x2edbe6ff11147421 */ /* 0x001fe20000000000 */
[----:B----4-:R-:W-:Y:S01]  /*0f20*/  FADD R18, R19, 1.00000001335143196e-10 ;  /* 0x2edbe6ff13127421 */ /* 0x010fe20000000000 */
[----:B-1----:R-:W-:-:S03]  /*0f30*/  FADD R16, R16, 1.00000001335143196e-10 ;  /* 0x2edbe6ff10107421 */ /* 0x002fc60000000000 */
[----:B------:R-:W-:Y:S02]  /*0f40*/  FSETP.GT.AND P4, PT, R20, 8.50705917302346158658e+37, PT ;  /* 0x7e8000001400780b */ /* 0x000fe40003f84000 */
[----:B------:R-:W-:Y:S02]  /*0f50*/  FSETP.GT.AND P6, PT, R18, 8.50705917302346158658e+37, PT ;  /* 0x7e8000001200780b */ /* 0x000fe40003fc4000 */
[----:B------:R-:W-:Y:S02]  /*0f60*/  FSETP.GT.AND P3, PT, R16, 8.50705917302346158658e+37, PT ;  /* 0x7e8000001000780b */ /* 0x000fe40003f64000 */
[----:B------:R-:W-:Y:S01]  /*0f70*/  FSETP.GT.AND P5, PT, R22, 8.50705917302346158658e+37, PT ;  /* 0x7e8000001600780b */ /* 0x000fe20003fa4000 */
[----:B------:R-:W-:Y:S01]  /*0f80*/  @P1 FMUL R6, R6, 0.25 ;  /* 0x3e80000006061820 */ /* 0x000fe20000400000 */
[----:B------:R-:W-:-:S05]  /*0f90*/  @P2 FMUL R27, R27, 0.25 ;  /* 0x3e8000001b1b2820 */ /* 0x000fca0000400000 */
[----:B------:R-:W0:Y:S01]  /*0fa0*/  MUFU.RCP R6, R6 ;  /* 0x0000000600067308 */ /* 0x000e220000001000 */
[----:B------:R-:W-:Y:S01]  /*0fb0*/  @P4 FMUL R20, R20, 0.25 ;  /* 0x3e80000014144820 */ /* 0x000fe20000400000 */
[----:B------:R-:W-:Y:S02]  /*0fc0*/  @P6 FMUL R18, R18, 0.25 ;  /* 0x3e80000012126820 */ /* 0x000fe40000400000 */
[----:B------:R-:W-:-:S04]  /*0fd0*/  @P3 FMUL R16, R16, 0.25 ;  /* 0x3e80000010103820 */ /* 0x000fc80000400000 */
[----:B------:R-:W1:Y:S01]  /*0fe0*/  MUFU.RCP R27, R27 ;  /* 0x0000001b001b7308 */ /* 0x000e620000001000 */
[----:B------:R-:W-:Y:S01]  /*0ff0*/  @P5 FMUL R22, R22, 0.25 ;  /* 0x3e80000016165820 */ /* 0x000fe20000400000 */
[----:B--2---:R-:W-:Y:S01]  /*1000*/  @P1 FMUL R7, R7, 0.25 ;  /* 0x3e80000007071820 */ /* 0x004fe20000400000 */
[----:B------:R-:W-:-:S05]  /*1010*/  @P2 FMUL R26, R26, 0.25 ;  /* 0x3e8000001a1a2820 */ /* 0x000fca0000400000 */
[----:B------:R2:W3:Y:S01]  /*1020*/  MUFU.RCP R21, R16 ;  /* 0x0000001000157308 */ /* 0x0004e20000001000 */
[----:B0-----:R-:W-:Y:S01]  /*1030*/  FMUL R6, R6, R7 ;  /* 0x0000000706067220 */ /* 0x001fe20000400000 */
[----:B------:R-:W-:-:S06]  /*1040*/  IMAD.WIDE R2, R2, 0x4, R24 ;  /* 0x0000000402027825 */ /* 0x000fcc00078e0218 */
[----:B------:R-:W0:Y:S01]  /*1050*/  MUFU.RCP R20, R20 ;  /* 0x0000001400147308 */ /* 0x000e220000001000 */
[----:B-1----:R-:W-:-:S07]  /*1060*/  FMUL R7, R27, R26 ;  /* 0x0000001a1b077220 */ /* 0x002fce0000400000 */
[----:B------:R-:W1:Y:S01]  /*1070*/  MUFU.RCP R19, R22 ;  /* 0x0000001600137308 */ /* 0x000e620000001000 */
[----:B--2---:R-:W-:-:S07]  /*1080*/  IMAD.WIDE R16, R0, 0x4, R24 ;  /* 0x0000000400107825 */ /* 0x004fce00078e0218 */
[----:B------:R-:W2:Y:S01]  /*1090*/  MUFU.RCP R18, R18 ;  /* 0x0000001200127308 */ /* 0x000ea20000001000 */
[----:B------:R4:W-:Y:S01]  /*10a0*/  @!P0 STG.E.128 desc[UR6][R2.64], R12 ;  /* 0x0000000c02008986 */ /* 0x0009e2000c101d06 */
[----:B-----5:R-:W-:Y:S01]  /*10b0*/  @P3 FMUL R8, R8, 0.25 ;  /* 0x3e80000008083820 */ /* 0x020fe20000400000 */
[----:B------:R-:W-:Y:S01]  /*10c0*/  @P4 FMUL R9, R9, 0.25 ;  /* 0x3e80000009094820 */ /* 0x000fe20000400000 */
[----:B------:R-:W-:Y:S01]  /*10d0*/  @P5 FMUL R10, R10, 0.25 ;  /* 0x3e8000000a0a5820 */ /* 0x000fe20000400000 */
[----:B------:R-:W-:Y:S01]  /*10e0*/  @P6 FMUL R11, R11, 0.25 ;  /* 0x3e8000000b0b6820 */ /* 0x000fe20000400000 */
[----:B------:R4:W-:Y:S01]  /*10f0*/  @!P0 STG.E.128 desc[UR6][R16.64], R4 ;  /* 0x0000000410008986 */ /* 0x0009e2000c101d06 */
[----:B------:R-:W-:-:S04]  /*1100*/  IMAD.WIDE R24, R23, 0x4, R24 ;  /* 0x0000000417187825 */ /* 0x000fc800078e0218 */
[----:B---3--:R-:W-:Y:S01]  /*1110*/  FMUL R8, R21, R8 ;  /* 0x0000000815087220 */ /* 0x008fe20000400000 */
[----:B0-----:R-:W-:Y:S01]  /*1120*/  FMUL R9, R20, R9 ;  /* 0x0000000914097220 */ /* 0x001fe20000400000 */
[----:B-1----:R-:W-:Y:S01]  /*1130*/  FMUL R10, R19, R10 ;  /* 0x0000000a130a7220 */ /* 0x002fe20000400000 */
[----:B--2---:R-:W-:Y:S01]  /*1140*/  FMUL R11, R18, R11 ;  /* 0x0000000b120b7220 */ /* 0x004fe20000400000 */
[----:B------:R-:W-:Y:S06]  /*1150*/  @P0 EXIT ;  /* 0x000000000000094d */ /* 0x000fec0003800000 */
[----:B------:R-:W-:Y:S01]  /*1160*/  STG.E.128 desc[UR6][R24.64], R8 ;  /* 0x0000000818007986 */ /* 0x000fe2000c101d06 */
[----:B------:R-:W-:Y:S05]  /*1170*/  EXIT ;  /* 0x000000000000794d */ /* 0x000fea0003800000 */
.L_x_0:
[----:B------:R-:W-:-:S00]  /*1180*/  BRA `(.L_x_0) ;  /* 0xfffffffc00fc7947 */ /* 0x000fc0000383ffff */
[----:B------:R-:W-:-:S00]  /*1190*/  NOP ;  /* 0x0000000000007918 */ /* 0x000fc00000000000 */
        /* <DEDUP_REMOVED lines=14> */
.L_x_1:


//--------------------- .nv.global.init           --------------------------
	.section	.nv.global.init,"aw",@progbits
.nv.global.init:
	.type		_$_str,@object
	.size		_$_str,(_$_str_$_2 - _$_str)
_$_str:
        /*0000*/ 	.byte	0x5f, 0x5f, 0x43, 0x55, 0x44, 0x41, 0x5f, 0x46, 0x54, 0x5a, 0x00
	.type		_$_str_$_2,@object
	.size		_$_str_$_2,(.L_1 - _$_str_$_2)
_$_str_$_2:
        /*000b*/ 	.byte	0x5f, 0x5f, 0x43, 0x55, 0x44, 0x41, 0x5f, 0x50, 0x52, 0x45, 0x43, 0x5f, 0x53, 0x51, 0x52, 0x54
        /*001b*/ 	.byte	0x00
.L_1:


//--------------------- .nv.shared.triton_poi_fused_add_div_sqrt_18 --------------------------
	.section	.nv.shared.triton_poi_fused_add_div_sqrt_18,"aw",@nobits
	.sectionflags	@""
	.align	16
	.zero		1024


//--------------------- .nv.constant0.triton_poi_fused_add_div_sqrt_18 --------------------------
	.section	.nv.constant0.triton_poi_fused_add_div_sqrt_18,"a",@progbits
	.sectionflags	@""
	.align	4
.nv.constant0.triton_poi_fused_add_div_sqrt_18:
	.zero		560
